//
// Generated by NVIDIA NVVM Compiler
//
// Compiler Build ID: CL-36424714
// Cuda compilation tools, release 13.0, V13.0.88
// Based on NVVM 20.0.0
//

.version 9.0
.target sm_100
.address_size 64

	// .globl	_Z16reduction_kernelPfS_i
// _ZZ16reduction_kernelPfS_iE5sdata has been demoted

.visible .entry _Z16reduction_kernelPfS_i(
	.param .u64 .ptr .align 1 _Z16reduction_kernelPfS_i_param_0,
	.param .u64 .ptr .align 1 _Z16reduction_kernelPfS_i_param_1,
	.param .u32 _Z16reduction_kernelPfS_i_param_2
)
{
	.reg .pred 	%p<6>;
	.reg .b32 	%r<14>;
	.reg .b32 	%f<10>;
	.reg .b64 	%rd<7>;
	// demoted variable
	.shared .align 4 .b8 _ZZ16reduction_kernelPfS_iE5sdata[1024];
	ld.param.u64 	%rd1, [_Z16reduction_kernelPfS_i_param_0];
	ld.param.u64 	%rd2, [_Z16reduction_kernelPfS_i_param_1];
	ld.param.u32 	%r7, [_Z16reduction_kernelPfS_i_param_2];
	mov.u32 	%r1, %tid.x;
	mov.u32 	%r8, %ctaid.x;
	mov.u32 	%r13, %ntid.x;
	mad.lo.s32 	%r3, %r8, %r13, %r1;
	setp.ge.s32 	%p1, %r3, %r7;
	mov.f32 	%f9, 0f00000000;
	@%p1 bra 	$L__BB0_2;
	cvta.to.global.u64 	%rd3, %rd1;
	mul.wide.s32 	%rd4, %r3, 4;
	add.s64 	%rd5, %rd3, %rd4;
	ld.global.f32 	%f9, [%rd5];
$L__BB0_2:
	shl.b32 	%r9, %r1, 2;
	mov.u32 	%r10, _ZZ16reduction_kernelPfS_iE5sdata;
	add.s32 	%r4, %r10, %r9;
	st.shared.f32 	[%r4], %f9;
	bar.sync 	0;
	setp.lt.u32 	%p2, %r13, 2;
	@%p2 bra 	$L__BB0_6;
$L__BB0_3:
	shr.u32 	%r6, %r13, 1;
	setp.ge.u32 	%p3, %r1, %r6;
	@%p3 bra 	$L__BB0_5;
	shl.b32 	%r11, %r6, 2;
	add.s32 	%r12, %r4, %r11;
	ld.shared.f32 	%f4, [%r12];
	ld.shared.f32 	%f5, [%r4];
	add.f32 	%f6, %f4, %f5;
	st.shared.f32 	[%r4], %f6;
$L__BB0_5:
	bar.sync 	0;
	setp.gt.u32 	%p4, %r13, 3;
	mov.u32 	%r13, %r6;
	@%p4 bra 	$L__BB0_3;
$L__BB0_6:
	setp.ne.s32 	%p5, %r1, 0;
	@%p5 bra 	$L__BB0_8;
	ld.shared.f32 	%f7, [_ZZ16reduction_kernelPfS_iE5sdata];
	cvta.to.global.u64 	%rd6, %rd2;
	atom.global.add.f32 	%f8, [%rd6], %f7;
$L__BB0_8:
	ret;

}


// ===== COMPILED SASS (sm_100) =====

	.target	sm_100

	.elftype	@"ET_EXEC"


//--------------------- .note.nv.tkinfo           --------------------------
	.section	.note.nv.tkinfo,"",@"SHT_NOTE"
	.sectionflags	@"SHF_NOTE_NV_TKINFO"
	.tkinfo
        /*0018*/ 	.word	0x00000002
        /*0030*/ 	.string	""
        /*0030*/ 	.string	"ptxas"
        /*0030*/ 	.string	"Cuda compilation tools, release 13.0, V13.0.88"
        /*0030*/ 	.string	"Build cuda_13.0.r13.0/compiler.36424714_0"
        /*0030*/ 	.string	"-arch sm_100 -m 64 "



//--------------------- .note.nv.cuinfo           --------------------------
	.section	.note.nv.cuinfo,"",@"SHT_NOTE"
	.sectionflags	@"SHF_NOTE_NV_CUINFO"
        /*0018*/ 	.short	0x0002
        /*001a*/ 	.short	0x0064
        /*001c*/ 	.short	0x0082
	.zero		2


//--------------------- .nv.info                  --------------------------
	.section	.nv.info,"",@"SHT_CUDA_INFO"
	.align	4


	//----- nvinfo : EIATTR_REGCOUNT
	.align		4
        /*0000*/ 	.byte	0x04, 0x2f
        /*0002*/ 	.short	(.L_1 - .L_0)
	.align		4
.L_0:
        /*0004*/ 	.word	index@(_Z16reduction_kernelPfS_i)
        /*0008*/ 	.word	0x0000000a


	//----- nvinfo : EIATTR_FRAME_SIZE
	.align		4
.L_1:
        /*000c*/ 	.byte	0x04, 0x11
        /*000e*/ 	.short	(.L_3 - .L_2)
	.align		4
.L_2:
        /*0010*/ 	.word	index@(_Z16reduction_kernelPfS_i)
        /*0014*/ 	.word	0x00000000


	//----- nvinfo : EIATTR_MIN_STACK_SIZE
	.align		4
.L_3:
        /*0018*/ 	.byte	0x04, 0x12
        /*001a*/ 	.short	(.L_5 - .L_4)
	.align		4
.L_4:
        /*001c*/ 	.word	index@(_Z16reduction_kernelPfS_i)
        /*0020*/ 	.word	0x00000000
.L_5:


//--------------------- .nv.compat                --------------------------
	.section	.nv.compat,"",@"SHT_CUDA_COMPAT_INFO"
	.align	4
        /*0000*/ 	.byte	0x02, 0x09, 0x00, 0x00, 0x02, 0x02, 0x01, 0x00, 0x02, 0x05, 0x05, 0x00, 0x03, 0x07, 0x01, 0x01
        /*0010*/ 	.byte	0x02, 0x03, 0x00, 0x00, 0x02, 0x06, 0x01, 0x00, 0x04, 0x0b, 0x08, 0x00, 0x09, 0x00, 0x00, 0x00
        /*0020*/ 	.byte	0x00, 0x00, 0x00, 0x00


//--------------------- .nv.info._Z16reduction_kernelPfS_i --------------------------
	.section	.nv.info._Z16reduction_kernelPfS_i,"",@"SHT_CUDA_INFO"
	.sectionflags	@""
	.align	4


	//----- nvinfo : EIATTR_CUDA_API_VERSION
	.align		4
        /*0000*/ 	.byte	0x04, 0x37
        /*0002*/ 	.short	(.L_7 - .L_6)
.L_6:
        /*0004*/ 	.word	0x00000082


	//----- nvinfo : EIATTR_KPARAM_INFO
	.align		4
.L_7:
        /*0008*/ 	.byte	0x04, 0x17
        /*000a*/ 	.short	(.L_9 - .L_8)
.L_8:
        /*000c*/ 	.word	0x00000000
        /*0010*/ 	.short	0x0002
        /*0012*/ 	.short	0x0010
        /*0014*/ 	.byte	0x00, 0xf0, 0x11, 0x00


	//----- nvinfo : EIATTR_KPARAM_INFO
	.align		4
.L_9:
        /*0018*/ 	.byte	0x04, 0x17
        /*001a*/ 	.short	(.L_11 - .L_10)
.L_10:
        /*001c*/ 	.word	0x00000000
        /*0020*/ 	.short	0x0001
        /*0022*/ 	.short	0x0008
        /*0024*/ 	.byte	0x00, 0xf5, 0x21, 0x00


	//----- nvinfo : EIATTR_KPARAM_INFO
	.align		4
.L_11:
        /*0028*/ 	.byte	0x04, 0x17
        /*002a*/ 	.short	(.L_13 - .L_12)
.L_12:
        /*002c*/ 	.word	0x00000000
        /*0030*/ 	.short	0x0000
        /*0032*/ 	.short	0x0000
        /*0034*/ 	.byte	0x00, 0xf5, 0x21, 0x00


	//----- nvinfo : EIATTR_SPARSE_MMA_MASK
	.align		4
.L_13:
        /*0038*/ 	.byte	0x03, 0x50
        /*003a*/ 	.short	0x0000


	//----- nvinfo : EIATTR_MAXREG_COUNT
	.align		4
        /*003c*/ 	.byte	0x03, 0x1b
        /*003e*/ 	.short	0x00ff


	//----- nvinfo : EIATTR_NUM_BARRIERS
	.align		4
        /*0040*/ 	.byte	0x02, 0x4c
        /*0042*/ 	.byte	0x01
	.zero		1


	//----- nvinfo : EIATTR_MERCURY_ISA_VERSION
	.align		4
        /*0044*/ 	.byte	0x03, 0x5f
        /*0046*/ 	.short	0x0101


	//----- nvinfo : EIATTR_VRC_CTA_INIT_COUNT
	.align		4
        /*0048*/ 	.byte	0x02, 0x4a
	.zero		1
	.zero		1


	//----- nvinfo : EIATTR_EXIT_INSTR_OFFSETS
	.align		4
        /*004c*/ 	.byte	0x04, 0x1c
        /*004e*/ 	.short	(.L_15 - .L_14)


	//   ....[0]....
.L_14:
        /*0050*/ 	.word	0x00000200


	//   ....[1]....
        /*0054*/ 	.word	0x00000270


	//----- nvinfo : EIATTR_CBANK_PARAM_SIZE
	.align		4
.L_15:
        /*0058*/ 	.byte	0x03, 0x19
        /*005a*/ 	.short	0x0014


	//----- nvinfo : EIATTR_PARAM_CBANK
	.align		4
        /*005c*/ 	.byte	0x04, 0x0a
        /*005e*/ 	.short	(.L_17 - .L_16)
	.align		4
.L_16:
        /*0060*/ 	.word	index@(.nv.constant0._Z16reduction_kernelPfS_i)
        /*0064*/ 	.short	0x0380
        /*0066*/ 	.short	0x0014


	//----- nvinfo : EIATTR_SW_WAR
	.align		4
.L_17:
        /*0068*/ 	.byte	0x04, 0x36
        /*006a*/ 	.short	(.L_19 - .L_18)
.L_18:
        /*006c*/ 	.word	0x00000008
.L_19:


//--------------------- .nv.callgraph             --------------------------
	.section	.nv.callgraph,"",@"SHT_CUDA_CALLGRAPH"
	.align	4
	.sectionentsize	8
	.align		4
        /*0000*/ 	.word	0x00000000
	.align		4
        /*0004*/ 	.word	0xffffffff
	.align		4
        /*0008*/ 	.word	0x00000000
	.align		4
        /*000c*/ 	.word	0xfffffffe
	.align		4
        /*0010*/ 	.word	0x00000000
	.align		4
        /*0014*/ 	.word	0xfffffffd
	.align		4
        /*0018*/ 	.word	0x00000000
	.align		4
        /*001c*/ 	.word	0xfffffffc


//--------------------- .text._Z16reduction_kernelPfS_i --------------------------
	.section	.text._Z16reduction_kernelPfS_i,"ax",@progbits
	.align	128
        .global         _Z16reduction_kernelPfS_i
        .type           _Z16reduction_kernelPfS_i,@function
        .size           _Z16reduction_kernelPfS_i,(.L_x_3 - _Z16reduction_kernelPfS_i)
        .other          _Z16reduction_kernelPfS_i,@"STO_CUDA_ENTRY STV_DEFAULT"
_Z16reduction_kernelPfS_i:
.text._Z16reduction_kernelPfS_i:
[----:B------:R-:W-:Y:S01]  /*0000*/  LDC R1, c[0x0][0x37c] ;  /* 0x0000df00ff017b82 */ /* 0x000fe20000000800 */
[----:B------:R-:W0:Y:S07]  /*0010*/  S2R R7, SR_TID.X ;  /* 0x0000000000077919 */ /* 0x000e2e0000002100 */
[----:B------:R-:W0:Y:S01]  /*0020*/  S2UR UR4, SR_CTAID.X ;  /* 0x00000000000479c3 */ /* 0x000e220000002500 */
[----:B------:R-:W1:Y:S01]  /*0030*/  LDCU UR5, c[0x0][0x390] ;  /* 0x00007200ff0577ac */ /* 0x000e620008000800 */
[----:B------:R-:W-:Y:S01]  /*0040*/  IMAD.MOV.U32 R4, RZ, RZ, RZ ;  /* 0x000000ffff047224 */ /* 0x000fe200078e00ff */
[----:B------:R-:W2:Y:S05]  /*0050*/  LDCU.64 UR6, c[0x0][0x358] ;  /* 0x00006b00ff0677ac */ /* 0x000eaa0008000a00 */
[----:B------:R-:W0:Y:S02]  /*0060*/  LDC R0, c[0x0][0x360] ;  /* 0x0000d800ff007b82 */ /* 0x000e240000000800 */
[----:B0-----:R-:W-:-:S05]  /*0070*/  IMAD R5, R0, UR4, R7 ;  /* 0x0000000400057c24 */ /* 0x001fca000f8e0207 */
[----:B-1----:R-:W-:-:S13]  /*0080*/  ISETP.GE.AND P0, PT, R5, UR5, PT ;  /* 0x0000000505007c0c */ /* 0x002fda000bf06270 */
[----:B------:R-:W0:Y:S02]  /*0090*/  @!P0 LDC.64 R2, c[0x0][0x380] ;  /* 0x0000e000ff028b82 */ /* 0x000e240000000a00 */
[----:B0-----:R-:W-:-:S05]  /*00a0*/  @!P0 IMAD.WIDE R2, R5, 0x4, R2 ;  /* 0x0000000405028825 */ /* 0x001fca00078e0202 */
[----:B--2---:R-:W2:Y:S01]  /*00b0*/  @!P0 LDG.E R4, desc[UR6][R2.64] ;  /* 0x0000000602048981 */ /* 0x004ea2000c1e1900 */
[----:B------:R-:W0:Y:S01]  /*00c0*/  S2UR UR5, SR_CgaCtaId ;  /* 0x00000000000579c3 */ /* 0x000e220000008800 */
[----:B------:R-:W-:Y:S01]  /*00d0*/  UMOV UR4, 0x400 ;  /* 0x0000040000047882 */ /* 0x000fe20000000000 */
[----:B------:R-:W-:Y:S02]  /*00e0*/  ISETP.GE.U32.AND P1, PT, R0, 0x2, PT ;  /* 0x000000020000780c */ /* 0x000fe40003f26070 */
[----:B------:R-:W-:Y:S01]  /*00f0*/  ISETP.NE.AND P0, PT, R7, RZ, PT ;  /* 0x000000ff0700720c */ /* 0x000fe20003f05270 */
[----:B0-----:R-:W-:-:S06]  /*0100*/  ULEA UR4, UR5, UR4, 0x18 ;  /* 0x0000000405047291 */ /* 0x001fcc000f8ec0ff */
[----:B------:R-:W-:-:S05]  /*0110*/  LEA R5, R7, UR4, 0x2 ;  /* 0x0000000407057c11 */ /* 0x000fca000f8e10ff */
[----:B--2---:R0:W-:Y:S01]  /*0120*/  STS [R5], R4 ;  /* 0x0000000405007388 */ /* 0x0041e20000000800 */
[----:B------:R-:W-:Y:S06]  /*0130*/  BAR.SYNC.DEFER_BLOCKING 0x0 ;  /* 0x0000000000007b1d */ /* 0x000fec0000010000 */
[----:B------:R-:W-:Y:S05]  /*0140*/  @!P1 BRA `(.L_x_0) ;  /* 0x00000000002c9947 */ /* 0x000fea0003800000 */
.L_x_1:
[----:B------:R-:W-:-:S04]  /*0150*/  SHF.R.U32.HI R6, RZ, 0x1, R0 ;  /* 0x00000001ff067819 */ /* 0x000fc80000011600 */
[----:B------:R-:W-:-:S13]  /*0160*/  ISETP.GE.U32.AND P1, PT, R7, R6, PT ;  /* 0x000000060700720c */ /* 0x000fda0003f26070 */
[----:B------:R-:W-:Y:S01]  /*0170*/  @!P1 IMAD R2, R6, 0x4, R5 ;  /* 0x0000000406029824 */ /* 0x000fe200078e0205 */
[----:B------:R-:W-:Y:S05]  /*0180*/  @!P1 LDS R3, [R5] ;  /* 0x0000000005039984 */ /* 0x000fea0000000800 */
[----:B------:R-:W0:Y:S02]  /*0190*/  @!P1 LDS R2, [R2] ;  /* 0x0000000002029984 */ /* 0x000e240000000800 */
[----:B0-----:R-:W-:-:S05]  /*01a0*/  @!P1 FADD R4, R2, R3 ;  /* 0x0000000302049221 */ /* 0x001fca0000000000 */
[----:B------:R1:W-:Y:S01]  /*01b0*/  @!P1 STS [R5], R4 ;  /* 0x0000000405009388 */ /* 0x0003e20000000800 */
[----:B------:R-:W-:Y:S01]  /*01c0*/  BAR.SYNC.DEFER_BLOCKING 0x0 ;  /* 0x0000000000007b1d */ /* 0x000fe20000010000 */
[----:B------:R-:W-:Y:S01]  /*01d0*/  ISETP.GT.U32.AND P1, PT, R0, 0x3, PT ;  /* 0x000000030000780c */ /* 0x000fe20003f24070 */
[----:B------:R-:W-:-:S12]  /*01e0*/  IMAD.MOV.U32 R0, RZ, RZ, R6 ;  /* 0x000000ffff007224 */ /* 0x000fd800078e0006 */
[----:B-1----:R-:W-:Y:S05]  /*01f0*/  @P1 BRA `(.L_x_1) ;  /* 0xfffffffc00d41947 */ /* 0x002fea000383ffff */
.L_x_0:
[----:B------:R-:W-:Y:S05]  /*0200*/  @P0 EXIT ;  /* 0x000000000000094d */ /* 0x000fea0003800000 */
[----:B------:R-:W1:Y:S01]  /*0210*/  S2UR UR5, SR_CgaCtaId ;  /* 0x00000000000579c3 */ /* 0x000e620000008800 */
[----:B------:R-:W-:-:S07]  /*0220*/  UMOV UR4, 0x400 ;  /* 0x0000040000047882 */ /* 0x000fce0000000000 */
[----:B------:R-:W2:Y:S01]  /*0230*/  LDC.64 R2, c[0x0][0x388] ;  /* 0x0000e200ff027b82 */ /* 0x000ea20000000a00 */
[----:B-1----:R-:W-:-:S09]  /*0240*/  ULEA UR4, UR5, UR4, 0x18 ;  /* 0x0000000405047291 */ /* 0x002fd2000f8ec0ff */
[----:B0-----:R-:W2:Y:S04]  /*0250*/  LDS R5, [UR4] ;  /* 0x00000004ff057984 */ /* 0x001ea80008000800 */
[----:B--2---:R-:W-:Y:S01]  /*0260*/  REDG.E.ADD.F32.FTZ.RN.STRONG.GPU desc[UR6][R2.64], R5 ;  /* 0x00000005020079a6 */ /* 0x004fe2000c12f306 */
[----:B------:R-:W-:Y:S05]  /*0270*/  EXIT ;  /* 0x000000000000794d */ /* 0x000fea0003800000 */
.L_x_2:
[----:B------:R-:W-:-:S00]  /*0280*/  BRA `(.L_x_2) ;  /* 0xfffffffc00fc7947 */ /* 0x000fc0000383ffff */
[----:B------:R-:W-:-:S00]  /*0290*/  NOP ;  /* 0x0000000000007918 */ /* 0x000fc00000000000 */
        /* <DEDUP_REMOVED lines=14> */
.L_x_3:


//--------------------- .nv.shared._Z16reduction_kernelPfS_i --------------------------
	.section	.nv.shared._Z16reduction_kernelPfS_i,"aw",@nobits
	.sectionflags	@""
	.align	4
.nv.shared._Z16reduction_kernelPfS_i:
	.zero		2048


//--------------------- .nv.shared.reserved.0     --------------------------
	.section	.nv.shared.reserved.0,"aw",@nobits
	.weak		__nv_reservedSMEM_offset_0_alias
	.size		__nv_reservedSMEM_offset_0_alias, 0, 64
	.other		__nv_reservedSMEM_offset_0_alias,@"STO_CUDA_RESERVED_SHARED STV_DEFAULT"
__nv_reservedSMEM_offset_0_alias:
	.zero		0
	.zero		64


//--------------------- .nv.constant0._Z16reduction_kernelPfS_i --------------------------
	.section	.nv.constant0._Z16reduction_kernelPfS_i,"a",@progbits
	.sectionflags	@""
	.align	4
.nv.constant0._Z16reduction_kernelPfS_i:
	.zero		916


//--------------------- SYMBOLS --------------------------

	.type		.nv.reservedSmem.offset0,@object
	.size		.nv.reservedSmem.offset0,0x4
	.type		.nv.reservedSmem.cap,@object
	.size		.nv.reservedSmem.cap,0x4
